//
// Generated by NVIDIA NVVM Compiler
//
// Compiler Build ID: CL-36424714
// Cuda compilation tools, release 13.0, V13.0.88
// Based on NVVM 20.0.0
//

.version 9.0
.target sm_100
.address_size 64

	// .globl	_Z5_vdotPiS_S_
// _ZZ5_vdotPiS_S_E5cache has been demoted

.visible .entry _Z5_vdotPiS_S_(
	.param .u64 .ptr .align 1 _Z5_vdotPiS_S__param_0,
	.param .u64 .ptr .align 1 _Z5_vdotPiS_S__param_1,
	.param .u64 .ptr .align 1 _Z5_vdotPiS_S__param_2
)
{
	.reg .pred 	%p<7>;
	.reg .b32 	%r<31>;
	.reg .b64 	%rd<12>;
	// demoted variable
	.shared .align 4 .b8 _ZZ5_vdotPiS_S_E5cache[512];
	ld.param.u64 	%rd3, [_Z5_vdotPiS_S__param_0];
	ld.param.u64 	%rd4, [_Z5_vdotPiS_S__param_1];
	ld.param.u64 	%rd5, [_Z5_vdotPiS_S__param_2];
	mov.u32 	%r1, %tid.x;
	mov.u32 	%r30, %ntid.x;
	mov.u32 	%r3, %ctaid.x;
	mad.lo.s32 	%r28, %r30, %r3, %r1;
	setp.gt.s32 	%p1, %r28, 999;
	mov.b32 	%r29, 0;
	@%p1 bra 	$L__BB0_3;
	mov.u32 	%r16, %nctaid.x;
	mul.lo.s32 	%r5, %r30, %r16;
	cvta.to.global.u64 	%rd1, %rd3;
	cvta.to.global.u64 	%rd2, %rd4;
	mov.b32 	%r29, 0;
$L__BB0_2:
	mul.wide.s32 	%rd6, %r28, 4;
	add.s64 	%rd7, %rd1, %rd6;
	ld.global.u32 	%r17, [%rd7];
	add.s64 	%rd8, %rd2, %rd6;
	ld.global.u32 	%r18, [%rd8];
	mad.lo.s32 	%r29, %r18, %r17, %r29;
	add.s32 	%r28, %r28, %r5;
	setp.lt.s32 	%p2, %r28, 1000;
	@%p2 bra 	$L__BB0_2;
$L__BB0_3:
	bar.sync 	0;
	shl.b32 	%r19, %r1, 2;
	mov.u32 	%r20, _ZZ5_vdotPiS_S_E5cache;
	add.s32 	%r11, %r20, %r19;
	st.shared.u32 	[%r11], %r29;
	setp.lt.u32 	%p3, %r30, 2;
	@%p3 bra 	$L__BB0_7;
$L__BB0_4:
	shr.u32 	%r13, %r30, 1;
	setp.ge.u32 	%p4, %r1, %r13;
	@%p4 bra 	$L__BB0_6;
	shl.b32 	%r21, %r13, 2;
	add.s32 	%r22, %r11, %r21;
	ld.shared.u32 	%r23, [%r22];
	ld.shared.u32 	%r24, [%r11];
	add.s32 	%r25, %r24, %r23;
	st.shared.u32 	[%r11], %r25;
$L__BB0_6:
	bar.sync 	0;
	setp.gt.u32 	%p5, %r30, 3;
	mov.u32 	%r30, %r13;
	@%p5 bra 	$L__BB0_4;
$L__BB0_7:
	setp.ne.s32 	%p6, %r1, 0;
	@%p6 bra 	$L__BB0_9;
	ld.shared.u32 	%r26, [_ZZ5_vdotPiS_S_E5cache];
	cvta.to.global.u64 	%rd9, %rd5;
	mul.wide.u32 	%rd10, %r3, 4;
	add.s64 	%rd11, %rd9, %rd10;
	st.global.u32 	[%rd11], %r26;
$L__BB0_9:
	ret;

}


// ===== COMPILED SASS (sm_100) =====

	.target	sm_100

	.elftype	@"ET_EXEC"


//--------------------- .note.nv.tkinfo           --------------------------
	.section	.note.nv.tkinfo,"",@"SHT_NOTE"
	.sectionflags	@"SHF_NOTE_NV_TKINFO"
	.tkinfo
        /*0018*/ 	.word	0x00000002
        /*0030*/ 	.string	""
        /*0030*/ 	.string	"ptxas"
        /*0030*/ 	.string	"Cuda compilation tools, release 13.0, V13.0.88"
        /*0030*/ 	.string	"Build cuda_13.0.r13.0/compiler.36424714_0"
        /*0030*/ 	.string	"-arch sm_100 -m 64 "



//--------------------- .note.nv.cuinfo           --------------------------
	.section	.note.nv.cuinfo,"",@"SHT_NOTE"
	.sectionflags	@"SHF_NOTE_NV_CUINFO"
        /*0018*/ 	.short	0x0002
        /*001a*/ 	.short	0x0064
        /*001c*/ 	.short	0x0082
	.zero		2


//--------------------- .nv.info                  --------------------------
	.section	.nv.info,"",@"SHT_CUDA_INFO"
	.align	4


	//----- nvinfo : EIATTR_REGCOUNT
	.align		4
        /*0000*/ 	.byte	0x04, 0x2f
        /*0002*/ 	.short	(.L_1 - .L_0)
	.align		4
.L_0:
        /*0004*/ 	.word	index@(_Z5_vdotPiS_S_)
        /*0008*/ 	.word	0x00000012


	//----- nvinfo : EIATTR_FRAME_SIZE
	.align		4
.L_1:
        /*000c*/ 	.byte	0x04, 0x11
        /*000e*/ 	.short	(.L_3 - .L_2)
	.align		4
.L_2:
        /*0010*/ 	.word	index@(_Z5_vdotPiS_S_)
        /*0014*/ 	.word	0x00000000


	//----- nvinfo : EIATTR_MIN_STACK_SIZE
	.align		4
.L_3:
        /*0018*/ 	.byte	0x04, 0x12
        /*001a*/ 	.short	(.L_5 - .L_4)
	.align		4
.L_4:
        /*001c*/ 	.word	index@(_Z5_vdotPiS_S_)
        /*0020*/ 	.word	0x00000000
.L_5:


//--------------------- .nv.compat                --------------------------
	.section	.nv.compat,"",@"SHT_CUDA_COMPAT_INFO"
	.align	4
        /*0000*/ 	.byte	0x02, 0x09, 0x00, 0x00, 0x02, 0x02, 0x01, 0x00, 0x02, 0x05, 0x05, 0x00, 0x03, 0x07, 0x01, 0x01
        /*0010*/ 	.byte	0x02, 0x03, 0x00, 0x00, 0x02, 0x06, 0x01, 0x00, 0x04, 0x0b, 0x08, 0x00, 0x09, 0x00, 0x00, 0x00
        /*0020*/ 	.byte	0x00, 0x00, 0x00, 0x00


//--------------------- .nv.info._Z5_vdotPiS_S_   --------------------------
	.section	.nv.info._Z5_vdotPiS_S_,"",@"SHT_CUDA_INFO"
	.sectionflags	@""
	.align	4


	//----- nvinfo : EIATTR_CUDA_API_VERSION
	.align		4
        /*0000*/ 	.byte	0x04, 0x37
        /*0002*/ 	.short	(.L_7 - .L_6)
.L_6:
        /*0004*/ 	.word	0x00000082


	//----- nvinfo : EIATTR_KPARAM_INFO
	.align		4
.L_7:
        /*0008*/ 	.byte	0x04, 0x17
        /*000a*/ 	.short	(.L_9 - .L_8)
.L_8:
        /*000c*/ 	.word	0x00000000
        /*0010*/ 	.short	0x0002
        /*0012*/ 	.short	0x0010
        /*0014*/ 	.byte	0x00, 0xf5, 0x21, 0x00


	//----- nvinfo : EIATTR_KPARAM_INFO
	.align		4
.L_9:
        /*0018*/ 	.byte	0x04, 0x17
        /*001a*/ 	.short	(.L_11 - .L_10)
.L_10:
        /*001c*/ 	.word	0x00000000
        /*0020*/ 	.short	0x0001
        /*0022*/ 	.short	0x0008
        /*0024*/ 	.byte	0x00, 0xf5, 0x21, 0x00


	//----- nvinfo : EIATTR_KPARAM_INFO
	.align		4
.L_11:
        /*0028*/ 	.byte	0x04, 0x17
        /*002a*/ 	.short	(.L_13 - .L_12)
.L_12:
        /*002c*/ 	.word	0x00000000
        /*0030*/ 	.short	0x0000
        /*0032*/ 	.short	0x0000
        /*0034*/ 	.byte	0x00, 0xf5, 0x21, 0x00


	//----- nvinfo : EIATTR_SPARSE_MMA_MASK
	.align		4
.L_13:
        /*0038*/ 	.byte	0x03, 0x50
        /*003a*/ 	.short	0x0000


	//----- nvinfo : EIATTR_MAXREG_COUNT
	.align		4
        /*003c*/ 	.byte	0x03, 0x1b
        /*003e*/ 	.short	0x00ff


	//----- nvinfo : EIATTR_NUM_BARRIERS
	.align		4
        /*0040*/ 	.byte	0x02, 0x4c
        /*0042*/ 	.byte	0x01
	.zero		1


	//----- nvinfo : EIATTR_MERCURY_ISA_VERSION
	.align		4
        /*0044*/ 	.byte	0x03, 0x5f
        /*0046*/ 	.short	0x0101


	//----- nvinfo : EIATTR_VRC_CTA_INIT_COUNT
	.align		4
        /*0048*/ 	.byte	0x02, 0x4a
	.zero		1
	.zero		1


	//----- nvinfo : EIATTR_EXIT_INSTR_OFFSETS
	.align		4
        /*004c*/ 	.byte	0x04, 0x1c
        /*004e*/ 	.short	(.L_15 - .L_14)


	//   ....[0]....
.L_14:
        /*0050*/ 	.word	0x000002d0


	//   ....[1]....
        /*0054*/ 	.word	0x00000350


	//----- nvinfo : EIATTR_CRS_STACK_SIZE
	.align		4
.L_15:
        /*0058*/ 	.byte	0x04, 0x1e
        /*005a*/ 	.short	(.L_17 - .L_16)
.L_16:
        /*005c*/ 	.word	0x00000000


	//----- nvinfo : EIATTR_CBANK_PARAM_SIZE
	.align		4
.L_17:
        /*0060*/ 	.byte	0x03, 0x19
        /*0062*/ 	.short	0x0018


	//----- nvinfo : EIATTR_PARAM_CBANK
	.align		4
        /*0064*/ 	.byte	0x04, 0x0a
        /*0066*/ 	.short	(.L_19 - .L_18)
	.align		4
.L_18:
        /*0068*/ 	.word	index@(.nv.constant0._Z5_vdotPiS_S_)
        /*006c*/ 	.short	0x0380
        /*006e*/ 	.short	0x0018


	//----- nvinfo : EIATTR_SW_WAR
	.align		4
.L_19:
        /*0070*/ 	.byte	0x04, 0x36
        /*0072*/ 	.short	(.L_21 - .L_20)
.L_20:
        /*0074*/ 	.word	0x00000008
.L_21:


//--------------------- .nv.callgraph             --------------------------
	.section	.nv.callgraph,"",@"SHT_CUDA_CALLGRAPH"
	.align	4
	.sectionentsize	8
	.align		4
        /*0000*/ 	.word	0x00000000
	.align		4
        /*0004*/ 	.word	0xffffffff
	.align		4
        /*0008*/ 	.word	0x00000000
	.align		4
        /*000c*/ 	.word	0xfffffffe
	.align		4
        /*0010*/ 	.word	0x00000000
	.align		4
        /*0014*/ 	.word	0xfffffffd
	.align		4
        /*0018*/ 	.word	0x00000000
	.align		4
        /*001c*/ 	.word	0xfffffffc


//--------------------- .text._Z5_vdotPiS_S_      --------------------------
	.section	.text._Z5_vdotPiS_S_,"ax",@progbits
	.align	128
        .global         _Z5_vdotPiS_S_
        .type           _Z5_vdotPiS_S_,@function
        .size           _Z5_vdotPiS_S_,(.L_x_6 - _Z5_vdotPiS_S_)
        .other          _Z5_vdotPiS_S_,@"STO_CUDA_ENTRY STV_DEFAULT"
_Z5_vdotPiS_S_:
.text._Z5_vdotPiS_S_:
[----:B------:R-:W-:Y:S01]  /*0000*/  LDC R1, c[0x0][0x37c] ;  /* 0x0000df00ff017b82 */ /* 0x000fe20000000800 */
[----:B------:R-:W0:Y:S01]  /*0010*/  S2R R12, SR_TID.X ;  /* 0x00000000000c7919 */ /* 0x000e220000002100 */
[----:B------:R-:W1:Y:S01]  /*0020*/  LDCU UR4, c[0x0][0x360] ;  /* 0x00006c00ff0477ac */ /* 0x000e620008000800 */
[----:B------:R-:W-:Y:S01]  /*0030*/  BSSY.RECONVERGENT B0, `(.L_x_0) ;  /* 0x0000015000007945 */ /* 0x000fe20003800200 */
[----:B------:R-:W-:Y:S01]  /*0040*/  IMAD.MOV.U32 R11, RZ, RZ, RZ ;  /* 0x000000ffff0b7224 */ /* 0x000fe200078e00ff */
[----:B------:R-:W0:Y:S01]  /*0050*/  S2R R13, SR_CTAID.X ;  /* 0x00000000000d7919 */ /* 0x000e220000002500 */
[----:B------:R-:W2:Y:S01]  /*0060*/  LDCU.64 UR6, c[0x0][0x358] ;  /* 0x00006b00ff0677ac */ /* 0x000ea20008000a00 */
[----:B-1----:R-:W-:Y:S01]  /*0070*/  MOV R10, UR4 ;  /* 0x00000004000a7c02 */ /* 0x002fe20008000f00 */
[----:B0-----:R-:W-:-:S05]  /*0080*/  IMAD R0, R13, UR4, R12 ;  /* 0x000000040d007c24 */ /* 0x001fca000f8e020c */
[----:B------:R-:W-:-:S13]  /*0090*/  ISETP.GT.AND P0, PT, R0, 0x3e7, PT ;  /* 0x000003e70000780c */ /* 0x000fda0003f04270 */
[----:B--2---:R-:W-:Y:S05]  /*00a0*/  @P0 BRA `(.L_x_1) ;  /* 0x0000000000340947 */ /* 0x004fea0003800000 */
[----:B------:R-:W0:Y:S01]  /*00b0*/  LDC.64 R6, c[0x0][0x380] ;  /* 0x0000e000ff067b82 */ /* 0x000e220000000a00 */
[----:B------:R-:W1:Y:S01]  /*00c0*/  LDCU UR4, c[0x0][0x370] ;  /* 0x00006e00ff0477ac */ /* 0x000e620008000800 */
[----:B------:R-:W-:-:S06]  /*00d0*/  IMAD.MOV.U32 R11, RZ, RZ, RZ ;  /* 0x000000ffff0b7224 */ /* 0x000fcc00078e00ff */
[----:B------:R-:W2:Y:S01]  /*00e0*/  LDC.64 R8, c[0x0][0x388] ;  /* 0x0000e200ff087b82 */ /* 0x000ea20000000a00 */
[----:B-1----:R-:W-:-:S07]  /*00f0*/  IMAD R15, R10, UR4, RZ ;  /* 0x000000040a0f7c24 */ /* 0x002fce000f8e02ff */
.L_x_2:
[----:B0-----:R-:W-:-:S04]  /*0100*/  IMAD.WIDE R2, R0, 0x4, R6 ;  /* 0x0000000400027825 */ /* 0x001fc800078e0206 */
[----:B--2---:R-:W-:Y:S02]  /*0110*/  IMAD.WIDE R4, R0, 0x4, R8 ;  /* 0x0000000400047825 */ /* 0x004fe400078e0208 */
[----:B------:R-:W2:Y:S04]  /*0120*/  LDG.E R2, desc[UR6][R2.64] ;  /* 0x0000000602027981 */ /* 0x000ea8000c1e1900 */
[----:B------:R-:W2:Y:S01]  /*0130*/  LDG.E R4, desc[UR6][R4.64] ;  /* 0x0000000604047981 */ /* 0x000ea2000c1e1900 */
[----:B------:R-:W-:-:S04]  /*0140*/  IADD3 R0, PT, PT, R15, R0, RZ ;  /* 0x000000000f007210 */ /* 0x000fc80007ffe0ff */
[----:B------:R-:W-:Y:S01]  /*0150*/  ISETP.GE.AND P0, PT, R0, 0x3e8, PT ;  /* 0x000003e80000780c */ /* 0x000fe20003f06270 */
[----:B--2---:R-:W-:-:S12]  /*0160*/  IMAD R11, R2, R4, R11 ;  /* 0x00000004020b7224 */ /* 0x004fd800078e020b */
[----:B------:R-:W-:Y:S05]  /*0170*/  @!P0 BRA `(.L_x_2) ;  /* 0xfffffffc00e08947 */ /* 0x000fea000383ffff */
.L_x_1:
[----:B------:R-:W-:Y:S05]  /*0180*/  BSYNC.RECONVERGENT B0 ;  /* 0x0000000000007941 */ /* 0x000fea0003800200 */
.L_x_0:
[----:B------:R-:W0:Y:S08]  /*0190*/  S2UR UR5, SR_CgaCtaId ;  /* 0x00000000000579c3 */ /* 0x000e300000008800 */
[----:B------:R-:W-:Y:S01]  /*01a0*/  BAR.SYNC.DEFER_BLOCKING 0x0 ;  /* 0x0000000000007b1d */ /* 0x000fe20000010000 */
[----:B------:R-:W-:Y:S02]  /*01b0*/  ISETP.GE.U32.AND P1, PT, R10, 0x2, PT ;  /* 0x000000020a00780c */ /* 0x000fe40003f26070 */
[----:B------:R-:W-:-:S03]  /*01c0*/  ISETP.NE.AND P0, PT, R12, RZ, PT ;  /* 0x000000ff0c00720c */ /* 0x000fc60003f05270 */
[----:B------:R-:W-:Y:S02]  /*01d0*/  UMOV UR4, 0x400 ;  /* 0x0000040000047882 */ /* 0x000fe40000000000 */
[----:B0-----:R-:W-:-:S06]  /*01e0*/  ULEA UR4, UR5, UR4, 0x18 ;  /* 0x0000000405047291 */ /* 0x001fcc000f8ec0ff */
[----:B------:R-:W-:-:S05]  /*01f0*/  LEA R0, R12, UR4, 0x2 ;  /* 0x000000040c007c11 */ /* 0x000fca000f8e10ff */
[----:B------:R0:W-:Y:S01]  /*0200*/  STS [R0], R11 ;  /* 0x0000000b00007388 */ /* 0x0001e20000000800 */
[----:B------:R-:W-:Y:S05]  /*0210*/  @!P1 BRA `(.L_x_3) ;  /* 0x00000000002c9947 */ /* 0x000fea0003800000 */
.L_x_4:
[----:B------:R-:W-:-:S04]  /*0220*/  SHF.R.U32.HI R5, RZ, 0x1, R10 ;  /* 0x00000001ff057819 */ /* 0x000fc8000001160a */
[----:B------:R-:W-:-:S13]  /*0230*/  ISETP.GE.U32.AND P1, PT, R12, R5, PT ;  /* 0x000000050c00720c */ /* 0x000fda0003f26070 */
[----:B------:R-:W-:Y:S01]  /*0240*/  @!P1 IMAD R2, R5, 0x4, R0 ;  /* 0x0000000405029824 */ /* 0x000fe200078e0200 */
[----:B------:R-:W-:Y:S05]  /*0250*/  @!P1 LDS R3, [R0] ;  /* 0x0000000000039984 */ /* 0x000fea0000000800 */
[----:B------:R-:W1:Y:S02]  /*0260*/  @!P1 LDS R2, [R2] ;  /* 0x0000000002029984 */ /* 0x000e640000000800 */
[----:B-1----:R-:W-:-:S05]  /*0270*/  @!P1 IADD3 R3, PT, PT, R2, R3, RZ ;  /* 0x0000000302039210 */ /* 0x002fca0007ffe0ff */
[----:B------:R1:W-:Y:S01]  /*0280*/  @!P1 STS [R0], R3 ;  /* 0x0000000300009388 */ /* 0x0003e20000000800 */
[----:B------:R-:W-:Y:S01]  /*0290*/  BAR.SYNC.DEFER_BLOCKING 0x0 ;  /* 0x0000000000007b1d */ /* 0x000fe20000010000 */
[----:B------:R-:W-:Y:S01]  /*02a0*/  ISETP.GT.U32.AND P1, PT, R10, 0x3, PT ;  /* 0x000000030a00780c */ /* 0x000fe20003f24070 */
[----:B------:R-:W-:-:S12]  /*02b0*/  IMAD.MOV.U32 R10, RZ, RZ, R5 ;  /* 0x000000ffff0a7224 */ /* 0x000fd800078e0005 */
[----:B-1----:R-:W-:Y:S05]  /*02c0*/  @P1 BRA `(.L_x_4) ;  /* 0xfffffffc00d41947 */ /* 0x002fea000383ffff */
.L_x_3:
[----:B------:R-:W-:Y:S05]  /*02d0*/  @P0 EXIT ;  /* 0x000000000000094d */ /* 0x000fea0003800000 */
[----:B------:R-:W1:Y:S01]  /*02e0*/  S2UR UR5, SR_CgaCtaId ;  /* 0x00000000000579c3 */ /* 0x000e620000008800 */
[----:B------:R-:W-:-:S07]  /*02f0*/  UMOV UR4, 0x400 ;  /* 0x0000040000047882 */ /* 0x000fce0000000000 */
[----:B------:R-:W2:Y:S01]  /*0300*/  LDC.64 R2, c[0x0][0x390] ;  /* 0x0000e400ff027b82 */ /* 0x000ea20000000a00 */
[----:B-1----:R-:W-:Y:S01]  /*0310*/  ULEA UR4, UR5, UR4, 0x18 ;  /* 0x0000000405047291 */ /* 0x002fe2000f8ec0ff */
[----:B--2---:R-:W-:-:S08]  /*0320*/  IMAD.WIDE.U32 R2, R13, 0x4, R2 ;  /* 0x000000040d027825 */ /* 0x004fd000078e0002 */
[----:B------:R-:W1:Y:S04]  /*0330*/  LDS R5, [UR4] ;  /* 0x00000004ff057984 */ /* 0x000e680008000800 */
[----:B-1----:R-:W-:Y:S01]  /*0340*/  STG.E desc[UR6][R2.64], R5 ;  /* 0x0000000502007986 */ /* 0x002fe2000c101906 */
[----:B------:R-:W-:Y:S05]  /*0350*/  EXIT ;  /* 0x000000000000794d */ /* 0x000fea0003800000 */
.L_x_5:
[----:B------:R-:W-:-:S00]  /*0360*/  BRA `(.L_x_5) ;  /* 0xfffffffc00fc7947 */ /* 0x000fc0000383ffff */
[----:B------:R-:W-:-:S00]  /*0370*/  NOP ;  /* 0x0000000000007918 */ /* 0x000fc00000000000 */
        /* <DEDUP_REMOVED lines=8> */
.L_x_6:


//--------------------- .nv.shared._Z5_vdotPiS_S_ --------------------------
	.section	.nv.shared._Z5_vdotPiS_S_,"aw",@nobits
	.sectionflags	@""
	.align	4
.nv.shared._Z5_vdotPiS_S_:
	.zero		1536


//--------------------- .nv.shared.reserved.0     --------------------------
	.section	.nv.shared.reserved.0,"aw",@nobits
	.weak		__nv_reservedSMEM_offset_0_alias
	.size		__nv_reservedSMEM_offset_0_alias, 0, 64
	.other		__nv_reservedSMEM_offset_0_alias,@"STO_CUDA_RESERVED_SHARED STV_DEFAULT"
__nv_reservedSMEM_offset_0_alias:
	.zero		0
	.zero		64


//--------------------- .nv.constant0._Z5_vdotPiS_S_ --------------------------
	.section	.nv.constant0._Z5_vdotPiS_S_,"a",@progbits
	.sectionflags	@""
	.align	4
.nv.constant0._Z5_vdotPiS_S_:
	.zero		920


//--------------------- SYMBOLS --------------------------

	.type		.nv.reservedSmem.offset0,@object
	.size		.nv.reservedSmem.offset0,0x4
	.type		.nv.reservedSmem.cap,@object
	.size		.nv.reservedSmem.cap,0x4
